//
// Generated by NVIDIA NVVM Compiler
//
// Compiler Build ID: CL-36424714
// Cuda compilation tools, release 13.0, V13.0.88
// Based on NVVM 20.0.0
//

.version 9.0
.target sm_100
.address_size 64

	// .globl	pointwise_112_112_6_114
// _ZZ23pointwise_112_112_6_114E12input_shared has been demoted
// _ZZ23pointwise_112_112_6_114E13weight_shared has been demoted

.visible .entry pointwise_112_112_6_114(
	.param .u64 .ptr .align 1 pointwise_112_112_6_114_param_0,
	.param .u64 .ptr .align 1 pointwise_112_112_6_114_param_1,
	.param .u64 .ptr .align 1 pointwise_112_112_6_114_param_2
)
.maxntid 38
{
	.reg .pred 	%p<3>;
	.reg .b32 	%r<23>;
	.reg .b32 	%f<480>;
	.reg .b64 	%rd<14>;
	// demoted variable
	.shared .align 4 .b8 _ZZ23pointwise_112_112_6_114E12input_shared[768];
	// demoted variable
	.shared .align 4 .b8 _ZZ23pointwise_112_112_6_114E13weight_shared[2736];
	ld.param.u64 	%rd4, [pointwise_112_112_6_114_param_0];
	ld.param.u64 	%rd2, [pointwise_112_112_6_114_param_1];
	cvta.to.global.u64 	%rd5, %rd4;
	mov.u32 	%r1, %ctaid.x;
	mul.lo.s32 	%r6, %r1, 192;
	mov.u32 	%r2, %tid.x;
	or.b32  	%r7, %r6, %r2;
	mul.wide.u32 	%rd6, %r7, 4;
	add.s64 	%rd1, %rd5, %rd6;
	ld.global.nc.f32 	%f193, [%rd1];
	shl.b32 	%r8, %r2, 2;
	mov.u32 	%r9, _ZZ23pointwise_112_112_6_114E12input_shared;
	add.s32 	%r3, %r9, %r8;
	st.shared.f32 	[%r3], %f193;
	ld.global.nc.f32 	%f194, [%rd1+152];
	st.shared.f32 	[%r3+152], %f194;
	ld.global.nc.f32 	%f195, [%rd1+304];
	st.shared.f32 	[%r3+304], %f195;
	ld.global.nc.f32 	%f196, [%rd1+456];
	st.shared.f32 	[%r3+456], %f196;
	ld.global.nc.f32 	%f197, [%rd1+608];
	st.shared.f32 	[%r3+608], %f197;
	setp.gt.u32 	%p1, %r2, 1;
	@%p1 bra 	$L__BB0_2;
	ld.global.nc.f32 	%f198, [%rd1+760];
	st.shared.f32 	[%r3+760], %f198;
$L__BB0_2:
	shl.b32 	%r11, %r2, 3;
	mov.u32 	%r12, _ZZ23pointwise_112_112_6_114E13weight_shared;
	add.s32 	%r13, %r12, %r11;
	shl.b32 	%r14, %r2, 1;
	cvta.to.global.u64 	%rd7, %rd2;
	mul.wide.u32 	%rd8, %r14, 4;
	add.s64 	%rd9, %rd7, %rd8;
	ld.global.nc.v2.f32 	{%f200, %f201}, [%rd9];
	st.shared.v2.f32 	[%r13], {%f200, %f201};
	ld.global.nc.v2.f32 	{%f202, %f203}, [%rd9+304];
	st.shared.v2.f32 	[%r13+304], {%f202, %f203};
	ld.global.nc.v2.f32 	{%f204, %f205}, [%rd9+608];
	st.shared.v2.f32 	[%r13+608], {%f204, %f205};
	ld.global.nc.v2.f32 	{%f206, %f207}, [%rd9+912];
	st.shared.v2.f32 	[%r13+912], {%f206, %f207};
	ld.global.nc.v2.f32 	{%f208, %f209}, [%rd9+1216];
	st.shared.v2.f32 	[%r13+1216], {%f208, %f209};
	ld.global.nc.v2.f32 	{%f210, %f211}, [%rd9+1520];
	st.shared.v2.f32 	[%r13+1520], {%f210, %f211};
	ld.global.nc.v2.f32 	{%f212, %f213}, [%rd9+1824];
	st.shared.v2.f32 	[%r13+1824], {%f212, %f213};
	ld.global.nc.v2.f32 	{%f214, %f215}, [%rd9+2128];
	st.shared.v2.f32 	[%r13+2128], {%f214, %f215};
	ld.global.nc.v2.f32 	{%f216, %f217}, [%rd9+2432];
	st.shared.v2.f32 	[%r13+2432], {%f216, %f217};
	bar.sync 	0;
	mov.f32 	%f384, 0f00000000;
	mov.b32 	%r22, 384;
	mad.lo.s32 	%r18, %r2, 72, %r12;
	mov.f32 	%f385, %f384;
	mov.f32 	%f386, %f384;
	mov.f32 	%f387, %f384;
	mov.f32 	%f388, %f384;
	mov.f32 	%f389, %f384;
	mov.f32 	%f390, %f384;
	mov.f32 	%f391, %f384;
	mov.f32 	%f392, %f384;
	mov.f32 	%f393, %f384;
	mov.f32 	%f394, %f384;
	mov.f32 	%f395, %f384;
	mov.f32 	%f396, %f384;
	mov.f32 	%f397, %f384;
	mov.f32 	%f398, %f384;
	mov.f32 	%f399, %f384;
	mov.f32 	%f400, %f384;
	mov.f32 	%f401, %f384;
	mov.f32 	%f402, %f384;
	mov.f32 	%f403, %f384;
	mov.f32 	%f404, %f384;
	mov.f32 	%f405, %f384;
	mov.f32 	%f406, %f384;
	mov.f32 	%f407, %f384;
	mov.f32 	%f408, %f384;
	mov.f32 	%f409, %f384;
	mov.f32 	%f410, %f384;
	mov.f32 	%f411, %f384;
	mov.f32 	%f412, %f384;
	mov.f32 	%f413, %f384;
	mov.f32 	%f414, %f384;
	mov.f32 	%f415, %f384;
	mov.f32 	%f416, %f384;
	mov.f32 	%f417, %f384;
	mov.f32 	%f418, %f384;
	mov.f32 	%f419, %f384;
	mov.f32 	%f420, %f384;
	mov.f32 	%f421, %f384;
	mov.f32 	%f422, %f384;
	mov.f32 	%f423, %f384;
	mov.f32 	%f424, %f384;
	mov.f32 	%f425, %f384;
	mov.f32 	%f426, %f384;
	mov.f32 	%f427, %f384;
	mov.f32 	%f428, %f384;
	mov.f32 	%f429, %f384;
	mov.f32 	%f430, %f384;
	mov.f32 	%f431, %f384;
	mov.f32 	%f432, %f384;
	mov.f32 	%f433, %f384;
	mov.f32 	%f434, %f384;
	mov.f32 	%f435, %f384;
	mov.f32 	%f436, %f384;
	mov.f32 	%f437, %f384;
	mov.f32 	%f438, %f384;
	mov.f32 	%f439, %f384;
	mov.f32 	%f440, %f384;
	mov.f32 	%f441, %f384;
	mov.f32 	%f442, %f384;
	mov.f32 	%f443, %f384;
	mov.f32 	%f444, %f384;
	mov.f32 	%f445, %f384;
	mov.f32 	%f446, %f384;
	mov.f32 	%f447, %f384;
	mov.f32 	%f448, %f384;
	mov.f32 	%f449, %f384;
	mov.f32 	%f450, %f384;
	mov.f32 	%f451, %f384;
	mov.f32 	%f452, %f384;
	mov.f32 	%f453, %f384;
	mov.f32 	%f454, %f384;
	mov.f32 	%f455, %f384;
	mov.f32 	%f456, %f384;
	mov.f32 	%f457, %f384;
	mov.f32 	%f458, %f384;
	mov.f32 	%f459, %f384;
	mov.f32 	%f460, %f384;
	mov.f32 	%f461, %f384;
	mov.f32 	%f462, %f384;
	mov.f32 	%f463, %f384;
	mov.f32 	%f464, %f384;
	mov.f32 	%f465, %f384;
	mov.f32 	%f466, %f384;
	mov.f32 	%f467, %f384;
	mov.f32 	%f468, %f384;
	mov.f32 	%f469, %f384;
	mov.f32 	%f470, %f384;
	mov.f32 	%f471, %f384;
	mov.f32 	%f472, %f384;
	mov.f32 	%f473, %f384;
	mov.f32 	%f474, %f384;
	mov.f32 	%f475, %f384;
	mov.f32 	%f476, %f384;
	mov.f32 	%f477, %f384;
	mov.f32 	%f478, %f384;
	mov.f32 	%f479, %f384;
$L__BB0_3:
	add.s32 	%r16, %r9, %r22;
	ld.shared.f32 	%f218, [%r16+-384];
	add.s32 	%r19, %r18, %r22;
	ld.shared.f32 	%f219, [%r19+-384];
	fma.rn.f32 	%f220, %f218, %f219, %f479;
	ld.shared.f32 	%f221, [%r16+-360];
	fma.rn.f32 	%f222, %f221, %f219, %f476;
	ld.shared.f32 	%f223, [%r16+-380];
	ld.shared.f32 	%f224, [%r19+-380];
	fma.rn.f32 	%f479, %f223, %f224, %f220;
	ld.shared.f32 	%f225, [%r16+-356];
	fma.rn.f32 	%f476, %f225, %f224, %f222;
	ld.shared.f32 	%f226, [%r19+-360];
	fma.rn.f32 	%f227, %f218, %f226, %f478;
	fma.rn.f32 	%f228, %f226, %f221, %f475;
	ld.shared.f32 	%f229, [%r19+-356];
	fma.rn.f32 	%f478, %f223, %f229, %f227;
	fma.rn.f32 	%f475, %f229, %f225, %f228;
	ld.shared.f32 	%f230, [%r19+-336];
	fma.rn.f32 	%f231, %f218, %f230, %f477;
	fma.rn.f32 	%f232, %f230, %f221, %f474;
	ld.shared.f32 	%f233, [%r19+-332];
	fma.rn.f32 	%f477, %f223, %f233, %f231;
	fma.rn.f32 	%f474, %f233, %f225, %f232;
	ld.shared.f32 	%f234, [%r16+-336];
	fma.rn.f32 	%f235, %f234, %f219, %f473;
	ld.shared.f32 	%f236, [%r16+-312];
	fma.rn.f32 	%f237, %f236, %f219, %f470;
	ld.shared.f32 	%f238, [%r16+-332];
	fma.rn.f32 	%f473, %f238, %f224, %f235;
	ld.shared.f32 	%f239, [%r16+-308];
	fma.rn.f32 	%f470, %f239, %f224, %f237;
	fma.rn.f32 	%f240, %f234, %f226, %f472;
	fma.rn.f32 	%f241, %f226, %f236, %f469;
	fma.rn.f32 	%f472, %f238, %f229, %f240;
	fma.rn.f32 	%f469, %f229, %f239, %f241;
	fma.rn.f32 	%f242, %f234, %f230, %f471;
	fma.rn.f32 	%f243, %f230, %f236, %f468;
	fma.rn.f32 	%f471, %f238, %f233, %f242;
	fma.rn.f32 	%f468, %f233, %f239, %f243;
	ld.shared.f32 	%f244, [%r16+-288];
	fma.rn.f32 	%f245, %f244, %f219, %f467;
	ld.shared.f32 	%f246, [%r16+-264];
	fma.rn.f32 	%f247, %f246, %f219, %f464;
	ld.shared.f32 	%f248, [%r16+-284];
	fma.rn.f32 	%f467, %f248, %f224, %f245;
	ld.shared.f32 	%f249, [%r16+-260];
	fma.rn.f32 	%f464, %f249, %f224, %f247;
	fma.rn.f32 	%f250, %f244, %f226, %f466;
	fma.rn.f32 	%f251, %f226, %f246, %f463;
	fma.rn.f32 	%f466, %f248, %f229, %f250;
	fma.rn.f32 	%f463, %f229, %f249, %f251;
	fma.rn.f32 	%f252, %f244, %f230, %f465;
	fma.rn.f32 	%f253, %f230, %f246, %f462;
	fma.rn.f32 	%f465, %f248, %f233, %f252;
	fma.rn.f32 	%f462, %f233, %f249, %f253;
	ld.shared.f32 	%f254, [%r16+-240];
	fma.rn.f32 	%f255, %f254, %f219, %f461;
	ld.shared.f32 	%f256, [%r16+-216];
	fma.rn.f32 	%f257, %f256, %f219, %f458;
	ld.shared.f32 	%f258, [%r16+-236];
	fma.rn.f32 	%f461, %f258, %f224, %f255;
	ld.shared.f32 	%f259, [%r16+-212];
	fma.rn.f32 	%f458, %f259, %f224, %f257;
	fma.rn.f32 	%f260, %f254, %f226, %f460;
	fma.rn.f32 	%f261, %f226, %f256, %f457;
	fma.rn.f32 	%f460, %f258, %f229, %f260;
	fma.rn.f32 	%f457, %f229, %f259, %f261;
	fma.rn.f32 	%f262, %f254, %f230, %f459;
	fma.rn.f32 	%f263, %f230, %f256, %f456;
	fma.rn.f32 	%f459, %f258, %f233, %f262;
	fma.rn.f32 	%f456, %f233, %f259, %f263;
	ld.shared.f32 	%f264, [%r16+-192];
	fma.rn.f32 	%f265, %f264, %f219, %f455;
	ld.shared.f32 	%f266, [%r16+-168];
	fma.rn.f32 	%f267, %f266, %f219, %f452;
	ld.shared.f32 	%f268, [%r16+-188];
	fma.rn.f32 	%f455, %f268, %f224, %f265;
	ld.shared.f32 	%f269, [%r16+-164];
	fma.rn.f32 	%f452, %f269, %f224, %f267;
	fma.rn.f32 	%f270, %f264, %f226, %f454;
	fma.rn.f32 	%f271, %f226, %f266, %f451;
	fma.rn.f32 	%f454, %f268, %f229, %f270;
	fma.rn.f32 	%f451, %f229, %f269, %f271;
	fma.rn.f32 	%f272, %f264, %f230, %f453;
	fma.rn.f32 	%f273, %f230, %f266, %f450;
	fma.rn.f32 	%f453, %f268, %f233, %f272;
	fma.rn.f32 	%f450, %f233, %f269, %f273;
	ld.shared.f32 	%f274, [%r16+-144];
	fma.rn.f32 	%f275, %f274, %f219, %f449;
	ld.shared.f32 	%f276, [%r16+-120];
	fma.rn.f32 	%f277, %f276, %f219, %f446;
	ld.shared.f32 	%f278, [%r16+-140];
	fma.rn.f32 	%f449, %f278, %f224, %f275;
	ld.shared.f32 	%f279, [%r16+-116];
	fma.rn.f32 	%f446, %f279, %f224, %f277;
	fma.rn.f32 	%f280, %f274, %f226, %f448;
	fma.rn.f32 	%f281, %f226, %f276, %f445;
	fma.rn.f32 	%f448, %f278, %f229, %f280;
	fma.rn.f32 	%f445, %f229, %f279, %f281;
	fma.rn.f32 	%f282, %f274, %f230, %f447;
	fma.rn.f32 	%f283, %f230, %f276, %f444;
	fma.rn.f32 	%f447, %f278, %f233, %f282;
	fma.rn.f32 	%f444, %f233, %f279, %f283;
	ld.shared.f32 	%f284, [%r16+-96];
	fma.rn.f32 	%f285, %f284, %f219, %f443;
	ld.shared.f32 	%f286, [%r16+-72];
	fma.rn.f32 	%f287, %f286, %f219, %f440;
	ld.shared.f32 	%f288, [%r16+-92];
	fma.rn.f32 	%f443, %f288, %f224, %f285;
	ld.shared.f32 	%f289, [%r16+-68];
	fma.rn.f32 	%f440, %f289, %f224, %f287;
	fma.rn.f32 	%f290, %f284, %f226, %f442;
	fma.rn.f32 	%f291, %f226, %f286, %f439;
	fma.rn.f32 	%f442, %f288, %f229, %f290;
	fma.rn.f32 	%f439, %f229, %f289, %f291;
	fma.rn.f32 	%f292, %f284, %f230, %f441;
	fma.rn.f32 	%f293, %f230, %f286, %f438;
	fma.rn.f32 	%f441, %f288, %f233, %f292;
	fma.rn.f32 	%f438, %f233, %f289, %f293;
	ld.shared.f32 	%f294, [%r16+-48];
	fma.rn.f32 	%f295, %f294, %f219, %f437;
	ld.shared.f32 	%f296, [%r16+-24];
	fma.rn.f32 	%f297, %f296, %f219, %f434;
	ld.shared.f32 	%f298, [%r16+-44];
	fma.rn.f32 	%f437, %f298, %f224, %f295;
	ld.shared.f32 	%f299, [%r16+-20];
	fma.rn.f32 	%f434, %f299, %f224, %f297;
	fma.rn.f32 	%f300, %f294, %f226, %f436;
	fma.rn.f32 	%f301, %f226, %f296, %f433;
	fma.rn.f32 	%f436, %f298, %f229, %f300;
	fma.rn.f32 	%f433, %f229, %f299, %f301;
	fma.rn.f32 	%f302, %f294, %f230, %f435;
	fma.rn.f32 	%f303, %f230, %f296, %f432;
	fma.rn.f32 	%f435, %f298, %f233, %f302;
	fma.rn.f32 	%f432, %f233, %f299, %f303;
	ld.shared.f32 	%f304, [%r16];
	fma.rn.f32 	%f305, %f304, %f219, %f431;
	ld.shared.f32 	%f306, [%r16+24];
	fma.rn.f32 	%f307, %f306, %f219, %f428;
	ld.shared.f32 	%f308, [%r16+4];
	fma.rn.f32 	%f431, %f308, %f224, %f305;
	ld.shared.f32 	%f309, [%r16+28];
	fma.rn.f32 	%f428, %f309, %f224, %f307;
	fma.rn.f32 	%f310, %f304, %f226, %f430;
	fma.rn.f32 	%f311, %f226, %f306, %f427;
	fma.rn.f32 	%f430, %f308, %f229, %f310;
	fma.rn.f32 	%f427, %f229, %f309, %f311;
	fma.rn.f32 	%f312, %f304, %f230, %f429;
	fma.rn.f32 	%f313, %f230, %f306, %f426;
	fma.rn.f32 	%f429, %f308, %f233, %f312;
	fma.rn.f32 	%f426, %f233, %f309, %f313;
	ld.shared.f32 	%f314, [%r16+48];
	fma.rn.f32 	%f315, %f314, %f219, %f425;
	ld.shared.f32 	%f316, [%r16+72];
	fma.rn.f32 	%f317, %f316, %f219, %f422;
	ld.shared.f32 	%f318, [%r16+52];
	fma.rn.f32 	%f425, %f318, %f224, %f315;
	ld.shared.f32 	%f319, [%r16+76];
	fma.rn.f32 	%f422, %f319, %f224, %f317;
	fma.rn.f32 	%f320, %f314, %f226, %f424;
	fma.rn.f32 	%f321, %f226, %f316, %f421;
	fma.rn.f32 	%f424, %f318, %f229, %f320;
	fma.rn.f32 	%f421, %f229, %f319, %f321;
	fma.rn.f32 	%f322, %f314, %f230, %f423;
	fma.rn.f32 	%f323, %f230, %f316, %f420;
	fma.rn.f32 	%f423, %f318, %f233, %f322;
	fma.rn.f32 	%f420, %f233, %f319, %f323;
	ld.shared.f32 	%f324, [%r16+96];
	fma.rn.f32 	%f325, %f324, %f219, %f419;
	ld.shared.f32 	%f326, [%r16+120];
	fma.rn.f32 	%f327, %f326, %f219, %f416;
	ld.shared.f32 	%f328, [%r16+100];
	fma.rn.f32 	%f419, %f328, %f224, %f325;
	ld.shared.f32 	%f329, [%r16+124];
	fma.rn.f32 	%f416, %f329, %f224, %f327;
	fma.rn.f32 	%f330, %f324, %f226, %f418;
	fma.rn.f32 	%f331, %f226, %f326, %f415;
	fma.rn.f32 	%f418, %f328, %f229, %f330;
	fma.rn.f32 	%f415, %f229, %f329, %f331;
	fma.rn.f32 	%f332, %f324, %f230, %f417;
	fma.rn.f32 	%f333, %f230, %f326, %f414;
	fma.rn.f32 	%f417, %f328, %f233, %f332;
	fma.rn.f32 	%f414, %f233, %f329, %f333;
	ld.shared.f32 	%f334, [%r16+144];
	fma.rn.f32 	%f335, %f334, %f219, %f413;
	ld.shared.f32 	%f336, [%r16+168];
	fma.rn.f32 	%f337, %f336, %f219, %f410;
	ld.shared.f32 	%f338, [%r16+148];
	fma.rn.f32 	%f413, %f338, %f224, %f335;
	ld.shared.f32 	%f339, [%r16+172];
	fma.rn.f32 	%f410, %f339, %f224, %f337;
	fma.rn.f32 	%f340, %f334, %f226, %f412;
	fma.rn.f32 	%f341, %f226, %f336, %f409;
	fma.rn.f32 	%f412, %f338, %f229, %f340;
	fma.rn.f32 	%f409, %f229, %f339, %f341;
	fma.rn.f32 	%f342, %f334, %f230, %f411;
	fma.rn.f32 	%f343, %f230, %f336, %f408;
	fma.rn.f32 	%f411, %f338, %f233, %f342;
	fma.rn.f32 	%f408, %f233, %f339, %f343;
	ld.shared.f32 	%f344, [%r16+192];
	fma.rn.f32 	%f345, %f344, %f219, %f407;
	ld.shared.f32 	%f346, [%r16+216];
	fma.rn.f32 	%f347, %f346, %f219, %f404;
	ld.shared.f32 	%f348, [%r16+196];
	fma.rn.f32 	%f407, %f348, %f224, %f345;
	ld.shared.f32 	%f349, [%r16+220];
	fma.rn.f32 	%f404, %f349, %f224, %f347;
	fma.rn.f32 	%f350, %f344, %f226, %f406;
	fma.rn.f32 	%f351, %f226, %f346, %f403;
	fma.rn.f32 	%f406, %f348, %f229, %f350;
	fma.rn.f32 	%f403, %f229, %f349, %f351;
	fma.rn.f32 	%f352, %f344, %f230, %f405;
	fma.rn.f32 	%f353, %f230, %f346, %f402;
	fma.rn.f32 	%f405, %f348, %f233, %f352;
	fma.rn.f32 	%f402, %f233, %f349, %f353;
	ld.shared.f32 	%f354, [%r16+240];
	fma.rn.f32 	%f355, %f354, %f219, %f401;
	ld.shared.f32 	%f356, [%r16+264];
	fma.rn.f32 	%f357, %f356, %f219, %f398;
	ld.shared.f32 	%f358, [%r16+244];
	fma.rn.f32 	%f401, %f358, %f224, %f355;
	ld.shared.f32 	%f359, [%r16+268];
	fma.rn.f32 	%f398, %f359, %f224, %f357;
	fma.rn.f32 	%f360, %f354, %f226, %f400;
	fma.rn.f32 	%f361, %f226, %f356, %f397;
	fma.rn.f32 	%f400, %f358, %f229, %f360;
	fma.rn.f32 	%f397, %f229, %f359, %f361;
	fma.rn.f32 	%f362, %f354, %f230, %f399;
	fma.rn.f32 	%f363, %f230, %f356, %f396;
	fma.rn.f32 	%f399, %f358, %f233, %f362;
	fma.rn.f32 	%f396, %f233, %f359, %f363;
	ld.shared.f32 	%f364, [%r16+288];
	fma.rn.f32 	%f365, %f364, %f219, %f395;
	ld.shared.f32 	%f366, [%r16+312];
	fma.rn.f32 	%f367, %f366, %f219, %f392;
	ld.shared.f32 	%f368, [%r16+292];
	fma.rn.f32 	%f395, %f368, %f224, %f365;
	ld.shared.f32 	%f369, [%r16+316];
	fma.rn.f32 	%f392, %f369, %f224, %f367;
	fma.rn.f32 	%f370, %f364, %f226, %f394;
	fma.rn.f32 	%f371, %f226, %f366, %f391;
	fma.rn.f32 	%f394, %f368, %f229, %f370;
	fma.rn.f32 	%f391, %f229, %f369, %f371;
	fma.rn.f32 	%f372, %f364, %f230, %f393;
	fma.rn.f32 	%f373, %f230, %f366, %f390;
	fma.rn.f32 	%f393, %f368, %f233, %f372;
	fma.rn.f32 	%f390, %f233, %f369, %f373;
	ld.shared.f32 	%f374, [%r16+336];
	fma.rn.f32 	%f375, %f374, %f219, %f389;
	ld.shared.f32 	%f376, [%r16+360];
	fma.rn.f32 	%f377, %f376, %f219, %f386;
	ld.shared.f32 	%f378, [%r16+340];
	fma.rn.f32 	%f389, %f378, %f224, %f375;
	ld.shared.f32 	%f379, [%r16+364];
	fma.rn.f32 	%f386, %f379, %f224, %f377;
	fma.rn.f32 	%f380, %f374, %f226, %f388;
	fma.rn.f32 	%f381, %f226, %f376, %f385;
	fma.rn.f32 	%f388, %f378, %f229, %f380;
	fma.rn.f32 	%f385, %f229, %f379, %f381;
	fma.rn.f32 	%f382, %f374, %f230, %f387;
	fma.rn.f32 	%f383, %f230, %f376, %f384;
	fma.rn.f32 	%f387, %f378, %f233, %f382;
	fma.rn.f32 	%f384, %f233, %f379, %f383;
	add.s32 	%r22, %r22, 8;
	setp.ne.s32 	%p2, %r22, 408;
	@%p2 bra 	$L__BB0_3;
	ld.param.u64 	%rd13, [pointwise_112_112_6_114_param_2];
	cvta.to.global.u64 	%rd10, %rd13;
	mul.lo.s32 	%r20, %r1, 3648;
	mad.lo.s32 	%r21, %r2, 3, %r20;
	mul.wide.u32 	%rd11, %r21, 4;
	add.s64 	%rd12, %rd10, %rd11;
	st.global.f32 	[%rd12], %f479;
	st.global.f32 	[%rd12+4], %f478;
	st.global.f32 	[%rd12+8], %f477;
	st.global.f32 	[%rd12+456], %f476;
	st.global.f32 	[%rd12+460], %f475;
	st.global.f32 	[%rd12+464], %f474;
	st.global.f32 	[%rd12+912], %f473;
	st.global.f32 	[%rd12+916], %f472;
	st.global.f32 	[%rd12+920], %f471;
	st.global.f32 	[%rd12+1368], %f470;
	st.global.f32 	[%rd12+1372], %f469;
	st.global.f32 	[%rd12+1376], %f468;
	st.global.f32 	[%rd12+1824], %f467;
	st.global.f32 	[%rd12+1828], %f466;
	st.global.f32 	[%rd12+1832], %f465;
	st.global.f32 	[%rd12+2280], %f464;
	st.global.f32 	[%rd12+2284], %f463;
	st.global.f32 	[%rd12+2288], %f462;
	st.global.f32 	[%rd12+2736], %f461;
	st.global.f32 	[%rd12+2740], %f460;
	st.global.f32 	[%rd12+2744], %f459;
	st.global.f32 	[%rd12+3192], %f458;
	st.global.f32 	[%rd12+3196], %f457;
	st.global.f32 	[%rd12+3200], %f456;
	st.global.f32 	[%rd12+3648], %f455;
	st.global.f32 	[%rd12+3652], %f454;
	st.global.f32 	[%rd12+3656], %f453;
	st.global.f32 	[%rd12+4104], %f452;
	st.global.f32 	[%rd12+4108], %f451;
	st.global.f32 	[%rd12+4112], %f450;
	st.global.f32 	[%rd12+4560], %f449;
	st.global.f32 	[%rd12+4564], %f448;
	st.global.f32 	[%rd12+4568], %f447;
	st.global.f32 	[%rd12+5016], %f446;
	st.global.f32 	[%rd12+5020], %f445;
	st.global.f32 	[%rd12+5024], %f444;
	st.global.f32 	[%rd12+5472], %f443;
	st.global.f32 	[%rd12+5476], %f442;
	st.global.f32 	[%rd12+5480], %f441;
	st.global.f32 	[%rd12+5928], %f440;
	st.global.f32 	[%rd12+5932], %f439;
	st.global.f32 	[%rd12+5936], %f438;
	st.global.f32 	[%rd12+6384], %f437;
	st.global.f32 	[%rd12+6388], %f436;
	st.global.f32 	[%rd12+6392], %f435;
	st.global.f32 	[%rd12+6840], %f434;
	st.global.f32 	[%rd12+6844], %f433;
	st.global.f32 	[%rd12+6848], %f432;
	st.global.f32 	[%rd12+7296], %f431;
	st.global.f32 	[%rd12+7300], %f430;
	st.global.f32 	[%rd12+7304], %f429;
	st.global.f32 	[%rd12+7752], %f428;
	st.global.f32 	[%rd12+7756], %f427;
	st.global.f32 	[%rd12+7760], %f426;
	st.global.f32 	[%rd12+8208], %f425;
	st.global.f32 	[%rd12+8212], %f424;
	st.global.f32 	[%rd12+8216], %f423;
	st.global.f32 	[%rd12+8664], %f422;
	st.global.f32 	[%rd12+8668], %f421;
	st.global.f32 	[%rd12+8672], %f420;
	st.global.f32 	[%rd12+9120], %f419;
	st.global.f32 	[%rd12+9124], %f418;
	st.global.f32 	[%rd12+9128], %f417;
	st.global.f32 	[%rd12+9576], %f416;
	st.global.f32 	[%rd12+9580], %f415;
	st.global.f32 	[%rd12+9584], %f414;
	st.global.f32 	[%rd12+10032], %f413;
	st.global.f32 	[%rd12+10036], %f412;
	st.global.f32 	[%rd12+10040], %f411;
	st.global.f32 	[%rd12+10488], %f410;
	st.global.f32 	[%rd12+10492], %f409;
	st.global.f32 	[%rd12+10496], %f408;
	st.global.f32 	[%rd12+10944], %f407;
	st.global.f32 	[%rd12+10948], %f406;
	st.global.f32 	[%rd12+10952], %f405;
	st.global.f32 	[%rd12+11400], %f404;
	st.global.f32 	[%rd12+11404], %f403;
	st.global.f32 	[%rd12+11408], %f402;
	st.global.f32 	[%rd12+11856], %f401;
	st.global.f32 	[%rd12+11860], %f400;
	st.global.f32 	[%rd12+11864], %f399;
	st.global.f32 	[%rd12+12312], %f398;
	st.global.f32 	[%rd12+12316], %f397;
	st.global.f32 	[%rd12+12320], %f396;
	st.global.f32 	[%rd12+12768], %f395;
	st.global.f32 	[%rd12+12772], %f394;
	st.global.f32 	[%rd12+12776], %f393;
	st.global.f32 	[%rd12+13224], %f392;
	st.global.f32 	[%rd12+13228], %f391;
	st.global.f32 	[%rd12+13232], %f390;
	st.global.f32 	[%rd12+13680], %f389;
	st.global.f32 	[%rd12+13684], %f388;
	st.global.f32 	[%rd12+13688], %f387;
	st.global.f32 	[%rd12+14136], %f386;
	st.global.f32 	[%rd12+14140], %f385;
	st.global.f32 	[%rd12+14144], %f384;
	ret;

}


// ===== COMPILED SASS (sm_100) =====

	.target	sm_100

	.elftype	@"ET_EXEC"


//--------------------- .note.nv.tkinfo           --------------------------
	.section	.note.nv.tkinfo,"",@"SHT_NOTE"
	.sectionflags	@"SHF_NOTE_NV_TKINFO"
	.tkinfo
        /*0018*/ 	.word	0x00000002
        /*0030*/ 	.string	""
        /*0030*/ 	.string	"ptxas"
        /*0030*/ 	.string	"Cuda compilation tools, release 13.0, V13.0.88"
        /*0030*/ 	.string	"Build cuda_13.0.r13.0/compiler.36424714_0"
        /*0030*/ 	.string	"-arch sm_100 -m 64 "



//--------------------- .note.nv.cuinfo           --------------------------
	.section	.note.nv.cuinfo,"",@"SHT_NOTE"
	.sectionflags	@"SHF_NOTE_NV_CUINFO"
        /*0018*/ 	.short	0x0002
        /*001a*/ 	.short	0x0064
        /*001c*/ 	.short	0x0082
	.zero		2


//--------------------- .nv.info                  --------------------------
	.section	.nv.info,"",@"SHT_CUDA_INFO"
	.align	4


	//----- nvinfo : EIATTR_REGCOUNT
	.align		4
        /*0000*/ 	.byte	0x04, 0x2f
        /*0002*/ 	.short	(.L_1 - .L_0)
	.align		4
.L_0:
        /*0004*/ 	.word	index@(pointwise_112_112_6_114)
        /*0008*/ 	.word	0x00000080


	//----- nvinfo : EIATTR_FRAME_SIZE
	.align		4
.L_1:
        /*000c*/ 	.byte	0x04, 0x11
        /*000e*/ 	.short	(.L_3 - .L_2)
	.align		4
.L_2:
        /*0010*/ 	.word	index@(pointwise_112_112_6_114)
        /*0014*/ 	.word	0x00000000


	//----- nvinfo : EIATTR_MIN_STACK_SIZE
	.align		4
.L_3:
        /*0018*/ 	.byte	0x04, 0x12
        /*001a*/ 	.short	(.L_5 - .L_4)
	.align		4
.L_4:
        /*001c*/ 	.word	index@(pointwise_112_112_6_114)
        /*0020*/ 	.word	0x00000000
.L_5:


//--------------------- .nv.compat                --------------------------
	.section	.nv.compat,"",@"SHT_CUDA_COMPAT_INFO"
	.align	4
        /*0000*/ 	.byte	0x02, 0x09, 0x00, 0x00, 0x02, 0x02, 0x01, 0x00, 0x02, 0x05, 0x05, 0x00, 0x03, 0x07, 0x01, 0x01
        /*0010*/ 	.byte	0x02, 0x03, 0x00, 0x00, 0x02, 0x06, 0x01, 0x00, 0x04, 0x0b, 0x08, 0x00, 0x09, 0x00, 0x00, 0x00
        /*0020*/ 	.byte	0x00, 0x00, 0x00, 0x00


//--------------------- .nv.info.pointwise_112_112_6_114 --------------------------
	.section	.nv.info.pointwise_112_112_6_114,"",@"SHT_CUDA_INFO"
	.sectionflags	@""
	.align	4


	//----- nvinfo : EIATTR_CUDA_API_VERSION
	.align		4
        /*0000*/ 	.byte	0x04, 0x37
        /*0002*/ 	.short	(.L_7 - .L_6)
.L_6:
        /*0004*/ 	.word	0x00000082


	//----- nvinfo : EIATTR_KPARAM_INFO
	.align		4
.L_7:
        /*0008*/ 	.byte	0x04, 0x17
        /*000a*/ 	.short	(.L_9 - .L_8)
.L_8:
        /*000c*/ 	.word	0x00000000
        /*0010*/ 	.short	0x0002
        /*0012*/ 	.short	0x0010
        /*0014*/ 	.byte	0x00, 0xf5, 0x21, 0x00


	//----- nvinfo : EIATTR_KPARAM_INFO
	.align		4
.L_9:
        /*0018*/ 	.byte	0x04, 0x17
        /*001a*/ 	.short	(.L_11 - .L_10)
.L_10:
        /*001c*/ 	.word	0x00000000
        /*0020*/ 	.short	0x0001
        /*0022*/ 	.short	0x0008
        /*0024*/ 	.byte	0x00, 0xf5, 0x21, 0x00


	//----- nvinfo : EIATTR_KPARAM_INFO
	.align		4
.L_11:
        /*0028*/ 	.byte	0x04, 0x17
        /*002a*/ 	.short	(.L_13 - .L_12)
.L_12:
        /*002c*/ 	.word	0x00000000
        /*0030*/ 	.short	0x0000
        /*0032*/ 	.short	0x0000
        /*0034*/ 	.byte	0x00, 0xf5, 0x21, 0x00


	//----- nvinfo : EIATTR_SPARSE_MMA_MASK
	.align		4
.L_13:
        /*0038*/ 	.byte	0x03, 0x50
        /*003a*/ 	.short	0x0000


	//----- nvinfo : EIATTR_MAXREG_COUNT
	.align		4
        /*003c*/ 	.byte	0x03, 0x1b
        /*003e*/ 	.short	0x00ff


	//----- nvinfo : EIATTR_NUM_BARRIERS
	.align		4
        /*0040*/ 	.byte	0x02, 0x4c
        /*0042*/ 	.byte	0x01
	.zero		1


	//----- nvinfo : EIATTR_MERCURY_ISA_VERSION
	.align		4
        /*0044*/ 	.byte	0x03, 0x5f
        /*0046*/ 	.short	0x0101


	//----- nvinfo : EIATTR_VRC_CTA_INIT_COUNT
	.align		4
        /*0048*/ 	.byte	0x02, 0x4a
	.zero		1
	.zero		1


	//----- nvinfo : EIATTR_EXIT_INSTR_OFFSETS
	.align		4
        /*004c*/ 	.byte	0x04, 0x1c
        /*004e*/ 	.short	(.L_15 - .L_14)


	//   ....[0]....
.L_14:
        /*0050*/ 	.word	0x00001b30


	//----- nvinfo : EIATTR_MAX_THREADS
	.align		4
.L_15:
        /*0054*/ 	.byte	0x04, 0x05
        /*0056*/ 	.short	(.L_17 - .L_16)
.L_16:
        /*0058*/ 	.word	0x00000026
        /*005c*/ 	.word	0x00000001
        /*0060*/ 	.word	0x00000001


	//----- nvinfo : EIATTR_CBANK_PARAM_SIZE
	.align		4
.L_17:
        /*0064*/ 	.byte	0x03, 0x19
        /*0066*/ 	.short	0x0018


	//----- nvinfo : EIATTR_PARAM_CBANK
	.align		4
        /*0068*/ 	.byte	0x04, 0x0a
        /*006a*/ 	.short	(.L_19 - .L_18)
	.align		4
.L_18:
        /*006c*/ 	.word	index@(.nv.constant0.pointwise_112_112_6_114)
        /*0070*/ 	.short	0x0380
        /*0072*/ 	.short	0x0018


	//----- nvinfo : EIATTR_SW_WAR
	.align		4
.L_19:
        /*0074*/ 	.byte	0x04, 0x36
        /*0076*/ 	.short	(.L_21 - .L_20)
.L_20:
        /*0078*/ 	.word	0x00000008
.L_21:


//--------------------- .nv.callgraph             --------------------------
	.section	.nv.callgraph,"",@"SHT_CUDA_CALLGRAPH"
	.align	4
	.sectionentsize	8
	.align		4
        /*0000*/ 	.word	0x00000000
	.align		4
        /*0004*/ 	.word	0xffffffff
	.align		4
        /*0008*/ 	.word	0x00000000
	.align		4
        /*000c*/ 	.word	0xfffffffe
	.align		4
        /*0010*/ 	.word	0x00000000
	.align		4
        /*0014*/ 	.word	0xfffffffd
	.align		4
        /*0018*/ 	.word	0x00000000
	.align		4
        /*001c*/ 	.word	0xfffffffc


//--------------------- .text.pointwise_112_112_6_114 --------------------------
	.section	.text.pointwise_112_112_6_114,"ax",@progbits
	.align	128
        .global         pointwise_112_112_6_114
        .type           pointwise_112_112_6_114,@function
        .size           pointwise_112_112_6_114,(.L_x_2 - pointwise_112_112_6_114)
        .other          pointwise_112_112_6_114,@"STO_CUDA_ENTRY STV_DEFAULT"
pointwise_112_112_6_114:
.text.pointwise_112_112_6_114:
[----:B------:R-:W-:Y:S01]  /*0000*/  LDC R1, c[0x0][0x37c] ;  /* 0x0000df00ff017b82 */ /* 0x000fe20000000800 */
[----:B------:R-:W0:Y:S07]  /*0010*/  S2R R3, SR_CTAID.X ;  /* 0x0000000000037919 */ /* 0x000e2e0000002500 */
[----:B------:R-:W1:Y:S01]  /*0020*/  LDC.64 R4, c[0x0][0x380] ;  /* 0x0000e000ff047b82 */ /* 0x000e620000000a00 */
[----:B------:R-:W2:Y:S01]  /*0030*/  LDCU.64 UR8, c[0x0][0x358] ;  /* 0x00006b00ff0877ac */ /* 0x000ea20008000a00 */
[----:B------:R-:W3:Y:S06]  /*0040*/  S2R R0, SR_TID.X ;  /* 0x0000000000007919 */ /* 0x000eec0000002100 */
[----:B------:R-:W4:Y:S01]  /*0050*/  LDC.64 R6, c[0x0][0x388] ;  /* 0x0000e200ff067b82 */ /* 0x000f220000000a00 */
[----:B0-----:R-:W-:Y:S01]  /*0060*/  IMAD R9, R3, 0xc0, RZ ;  /* 0x000000c003097824 */ /* 0x001fe200078e02ff */
[----:B---3--:R-:W-:-:S04]  /*0070*/  ISETP.GT.U32.AND P0, PT, R0, 0x1, PT ;  /* 0x000000010000780c */ /* 0x008fc80003f04070 */
[----:B------:R-:W-:-:S05]  /*0080*/  LOP3.LUT R9, R9, R0, RZ, 0xfc, !PT ;  /* 0x0000000009097212 */ /* 0x000fca00078efcff */
[----:B-1----:R-:W-:Y:S01]  /*0090*/  IMAD.WIDE.U32 R4, R9, 0x4, R4 ;  /* 0x0000000409047825 */ /* 0x002fe200078e0004 */
[----:B------:R-:W-:-:S04]  /*00a0*/  SHF.L.U32 R9, R0, 0x1, RZ ;  /* 0x0000000100097819 */ /* 0x000fc800000006ff */
[----:B--2---:R-:W2:Y:S01]  /*00b0*/  LDG.E.CONSTANT R2, desc[UR8][R4.64] ;  /* 0x0000000804027981 */ /* 0x004ea2000c1e9900 */
[----:B----4-:R-:W-:-:S03]  /*00c0*/  IMAD.WIDE.U32 R6, R9, 0x4, R6 ;  /* 0x0000000409067825 */ /* 0x010fc600078e0006 */
[----:B------:R-:W3:Y:S04]  /*00d0*/  LDG.E.CONSTANT R8, desc[UR8][R4.64+0x98] ;  /* 0x0000980804087981 */ /* 0x000ee8000c1e9900 */
[----:B------:R-:W4:Y:S04]  /*00e0*/  LDG.E.CONSTANT R10, desc[UR8][R4.64+0x130] ;  /* 0x00013008040a7981 */ /* 0x000f28000c1e9900 */
[----:B------:R-:W5:Y:S04]  /*00f0*/  LDG.E.CONSTANT R12, desc[UR8][R4.64+0x1c8] ;  /* 0x0001c808040c7981 */ /* 0x000f68000c1e9900 */
[----:B------:R-:W5:Y:S04]  /*0100*/  LDG.E.CONSTANT R14, desc[UR8][R4.64+0x260] ;  /* 0x00026008040e7981 */ /* 0x000f68000c1e9900 */
[----:B------:R0:W5:Y:S04]  /*0110*/  @!P0 LDG.E.CONSTANT R16, desc[UR8][R4.64+0x2f8] ;  /* 0x0002f80804108981 */ /* 0x000168000c1e9900 */
[----:B------:R-:W5:Y:S04]  /*0120*/  LDG.E.64.CONSTANT R18, desc[UR8][R6.64] ;  /* 0x0000000806127981 */ /* 0x000f68000c1e9b00 */
[----:B------:R-:W5:Y:S04]  /*0130*/  LDG.E.64.CONSTANT R20, desc[UR8][R6.64+0x130] ;  /* 0x0001300806147981 */ /* 0x000f68000c1e9b00 */
[----:B------:R-:W5:Y:S04]  /*0140*/  LDG.E.64.CONSTANT R22, desc[UR8][R6.64+0x260] ;  /* 0x0002600806167981 */ /* 0x000f68000c1e9b00 */
[----:B------:R-:W5:Y:S04]  /*0150*/  LDG.E.64.CONSTANT R24, desc[UR8][R6.64+0x390] ;  /* 0x0003900806187981 */ /* 0x000f68000c1e9b00 */
[----:B------:R-:W5:Y:S04]  /*0160*/  LDG.E.64.CONSTANT R26, desc[UR8][R6.64+0x4c0] ;  /* 0x0004c008061a7981 */ /* 0x000f68000c1e9b00 */
[----:B------:R-:W5:Y:S04]  /*0170*/  LDG.E.64.CONSTANT R28, desc[UR8][R6.64+0x5f0] ;  /* 0x0005f008061c7981 */ /* 0x000f68000c1e9b00 */
[----:B------:R-:W5:Y:S04]  /*0180*/  LDG.E.64.CONSTANT R30, desc[UR8][R6.64+0x720] ;  /* 0x00072008061e7981 */ /* 0x000f68000c1e9b00 */
[----:B------:R-:W5:Y:S04]  /*0190*/  LDG.E.64.CONSTANT R32, desc[UR8][R6.64+0x850] ;  /* 0x0008500806207981 */ /* 0x000f68000c1e9b00 */
[----:B------:R1:W5:Y:S01]  /*01a0*/  LDG.E.64.CONSTANT R34, desc[UR8][R6.64+0x980] ;  /* 0x0009800806227981 */ /* 0x000362000c1e9b00 */
[----:B------:R-:W0:Y:S01]  /*01b0*/  S2UR UR5, SR_CgaCtaId ;  /* 0x00000000000579c3 */ /* 0x000e220000008800 */
[----:B------:R-:W-:Y:S01]  /*01c0*/  UMOV UR4, 0x400 ;  /* 0x0000040000047882 */ /* 0x000fe20000000000 */
[----:B------:R-:W-:Y:S01]  /*01d0*/  HFMA2 R95, -RZ, RZ, 0, 0 ;  /* 0x00000000ff5f7431 */ /* 0x000fe200000001ff */
[----:B------:R-:W-:Y:S01]  /*01e0*/  CS2R R92, SRZ ;  /* 0x00000000005c7805 */ /* 0x000fe2000001ff00 */
[----:B------:R-:W-:Y:S01]  /*01f0*/  HFMA2 R99, -RZ, RZ, 0, 0 ;  /* 0x00000000ff637431 */ /* 0x000fe200000001ff */
[----:B------:R-:W-:Y:S01]  /*0200*/  CS2R R90, SRZ ;  /* 0x00000000005a7805 */ /* 0x000fe2000001ff00 */
[----:B------:R-:W-:Y:S01]  /*0210*/  HFMA2 R125, -RZ, RZ, 0, 0 ;  /* 0x00000000ff7d7431 */ /* 0x000fe200000001ff */
[----:B------:R-:W-:-:S02]  /*0220*/  CS2R R88, SRZ ;  /* 0x0000000000587805 */ /* 0x000fc4000001ff00 */
[----:B------:R-:W-:Y:S02]  /*0230*/  CS2R R86, SRZ ;  /* 0x0000000000567805 */ /* 0x000fe4000001ff00 */
[----:B------:R-:W-:Y:S02]  /*0240*/  CS2R R84, SRZ ;  /* 0x0000000000547805 */ /* 0x000fe4000001ff00 */
[----:B------:R-:W-:Y:S02]  /*0250*/  CS2R R82, SRZ ;  /* 0x0000000000527805 */ /* 0x000fe4000001ff00 */
[----:B------:R-:W-:Y:S02]  /*0260*/  CS2R R80, SRZ ;  /* 0x0000000000507805 */ /* 0x000fe4000001ff00 */
[----:B------:R-:W-:Y:S02]  /*0270*/  CS2R R78, SRZ ;  /* 0x00000000004e7805 */ /* 0x000fe4000001ff00 */
        /* <DEDUP_REMOVED lines=10> */
[----:B------:R-:W-:Y:S01]  /*0320*/  CS2R R56, SRZ ;  /* 0x0000000000387805 */ /* 0x000fe2000001ff00 */
[----:B0-----:R-:W-:Y:S01]  /*0330*/  ULEA UR6, UR5, UR4, 0x18 ;  /* 0x0000000405067291 */ /* 0x001fe2000f8ec0ff */
[----:B------:R-:W-:Y:S01]  /*0340*/  CS2R R54, SRZ ;  /* 0x0000000000367805 */ /* 0x000fe2000001ff00 */
[----:B------:R-:W-:Y:S01]  /*0350*/  UIADD3 UR4, UPT, UPT, UR4, 0x300, URZ ;  /* 0x0000030004047890 */ /* 0x000fe2000fffe0ff */
[----:B------:R-:W-:-:S02]  /*0360*/  CS2R R52, SRZ ;  /* 0x0000000000347805 */ /* 0x000fc4000001ff00 */
[----:B------:R-:W-:Y:S02]  /*0370*/  CS2R R50, SRZ ;  /* 0x0000000000327805 */ /* 0x000fe4000001ff00 */
[----:B------:R-:W-:Y:S01]  /*0380*/  CS2R R48, SRZ ;  /* 0x0000000000307805 */ /* 0x000fe2000001ff00 */
[----:B------:R-:W-:Y:S01]  /*0390*/  ULEA UR4, UR5, UR4, 0x18 ;  /* 0x0000000405047291 */ /* 0x000fe2000f8ec0ff */
[----:B------:R-:W-:Y:S02]  /*03a0*/  LEA R5, R0, UR6, 0x2 ;  /* 0x0000000600057c11 */ /* 0x000fe4000f8e10ff */
[----:B------:R-:W-:Y:S02]  /*03b0*/  CS2R R46, SRZ ;  /* 0x00000000002e7805 */ /* 0x000fe4000001ff00 */
[----:B------:R-:W-:Y:S02]  /*03c0*/  CS2R R44, SRZ ;  /* 0x00000000002c7805 */ /* 0x000fe4000001ff00 */
[----:B------:R-:W-:-:S02]  /*03d0*/  CS2R R42, SRZ ;  /* 0x00000000002a7805 */ /* 0x000fc4000001ff00 */
[----:B------:R-:W-:Y:S02]  /*03e0*/  CS2R R40, SRZ ;  /* 0x0000000000287805 */ /* 0x000fe4000001ff00 */
[----:B------:R-:W-:Y:S02]  /*03f0*/  LEA R4, R0, UR4, 0x3 ;  /* 0x0000000400047c11 */ /* 0x000fe4000f8e18ff */
[----:B------:R-:W-:Y:S02]  /*0400*/  CS2R R38, SRZ ;  /* 0x0000000000267805 */ /* 0x000fe4000001ff00 */
[----:B------:R-:W-:Y:S02]  /*0410*/  MOV R103, UR4 ;  /* 0x0000000400677c02 */ /* 0x000fe40008000f00 */
[----:B------:R-:W-:Y:S02]  /*0420*/  CS2R R36, SRZ ;  /* 0x0000000000247805 */ /* 0x000fe4000001ff00 */
[----:B-1----:R-:W-:-:S02]  /*0430*/  CS2R R6, SRZ ;  /* 0x0000000000067805 */ /* 0x002fc4000001ff00 */
[----:B------:R-:W-:Y:S01]  /*0440*/  MOV R97, RZ ;  /* 0x000000ff00617202 */ /* 0x000fe20000000f00 */
[----:B------:R-:W-:Y:S01]  /*0450*/  UMOV UR4, 0x180 ;  /* 0x0000018000047882 */ /* 0x000fe20000000000 */
[----:B------:R-:W-:Y:S01]  /*0460*/  MOV R101, RZ ;  /* 0x000000ff00657202 */ /* 0x000fe20000000f00 */
[----:B------:R-:W-:Y:S01]  /*0470*/  IMAD R94, R0, 0x48, R103 ;  /* 0x00000048005e7824 */ /* 0x000fe200078e0267 */
[----:B--2---:R0:W-:Y:S04]  /*0480*/  STS [R5], R2 ;  /* 0x0000000205007388 */ /* 0x0041e80000000800 */
[----:B---3--:R1:W-:Y:S04]  /*0490*/  STS [R5+0x98], R8 ;  /* 0x0000980805007388 */ /* 0x0083e80000000800 */
[----:B----4-:R2:W-:Y:S01]  /*04a0*/  STS [R5+0x130], R10 ;  /* 0x0001300a05007388 */ /* 0x0105e20000000800 */
[----:B0-----:R-:W-:-:S03]  /*04b0*/  MOV R2, RZ ;  /* 0x000000ff00027202 */ /* 0x001fc60000000f00 */
[----:B-----5:R0:W-:Y:S01]  /*04c0*/  STS [R5+0x1c8], R12 ;  /* 0x0001c80c05007388 */ /* 0x0201e20000000800 */
[----:B-1----:R-:W-:-:S03]  /*04d0*/  CS2R R8, SRZ ;  /* 0x0000000000087805 */ /* 0x002fc6000001ff00 */
[----:B------:R1:W-:Y:S01]  /*04e0*/  STS [R5+0x260], R14 ;  /* 0x0002600e05007388 */ /* 0x0003e20000000800 */
[----:B--2---:R-:W-:-:S03]  /*04f0*/  CS2R R10, SRZ ;  /* 0x00000000000a7805 */ /* 0x004fc6000001ff00 */
[----:B------:R2:W-:Y:S01]  /*0500*/  @!P0 STS [R5+0x2f8], R16 ;  /* 0x0002f81005008388 */ /* 0x0005e20000000800 */
[----:B0-----:R-:W-:-:S03]  /*0510*/  CS2R R12, SRZ ;  /* 0x00000000000c7805 */ /* 0x001fc6000001ff00 */
[----:B------:R0:W-:Y:S01]  /*0520*/  STS.64 [R4], R18 ;  /* 0x0000001204007388 */ /* 0x0001e20000000a00 */
[----:B-1----:R-:W-:-:S03]  /*0530*/  CS2R R14, SRZ ;  /* 0x00000000000e7805 */ /* 0x002fc6000001ff00 */
[----:B------:R1:W-:Y:S01]  /*0540*/  STS.64 [R4+0x130], R20 ;  /* 0x0001301404007388 */ /* 0x0003e20000000a00 */
[----:B--2---:R-:W-:-:S03]  /*0550*/  CS2R R16, SRZ ;  /* 0x0000000000107805 */ /* 0x004fc6000001ff00 */
[----:B------:R2:W-:Y:S04]  /*0560*/  STS.64 [R4+0x260], R22 ;  /* 0x0002601604007388 */ /* 0x0005e80000000a00 */
[----:B------:R3:W-:Y:S01]  /*0570*/  STS.64 [R4+0x390], R24 ;  /* 0x0003901804007388 */ /* 0x0007e20000000a00 */
[----:B0-----:R-:W-:-:S03]  /*0580*/  CS2R R18, SRZ ;  /* 0x0000000000127805 */ /* 0x001fc6000001ff00 */
[----:B------:R0:W-:Y:S01]  /*0590*/  STS.64 [R4+0x4c0], R26 ;  /* 0x0004c01a04007388 */ /* 0x0001e20000000a00 */
[----:B-1----:R-:W-:-:S03]  /*05a0*/  CS2R R20, SRZ ;  /* 0x0000000000147805 */ /* 0x002fc6000001ff00 */
[----:B------:R1:W-:Y:S01]  /*05b0*/  STS.64 [R4+0x5f0], R28 ;  /* 0x0005f01c04007388 */ /* 0x0003e20000000a00 */
[----:B--2---:R-:W-:-:S03]  /*05c0*/  CS2R R22, SRZ ;  /* 0x0000000000167805 */ /* 0x004fc6000001ff00 */
[----:B------:R2:W-:Y:S01]  /*05d0*/  STS.64 [R4+0x720], R30 ;  /* 0x0007201e04007388 */ /* 0x0005e20000000a00 */
[----:B---3--:R-:W-:-:S03]  /*05e0*/  CS2R R24, SRZ ;  /* 0x0000000000187805 */ /* 0x008fc6000001ff00 */
[----:B------:R3:W-:Y:S01]  /*05f0*/  STS.64 [R4+0x850], R32 ;  /* 0x0008502004007388 */ /* 0x0007e20000000a00 */
[----:B0-----:R-:W-:-:S03]  /*0600*/  CS2R R26, SRZ ;  /* 0x00000000001a7805 */ /* 0x001fc6000001ff00 */
[----:B------:R0:W-:Y:S01]  /*0610*/  STS.64 [R4+0x980], R34 ;  /* 0x0009802204007388 */ /* 0x0001e20000000a00 */
[----:B-1----:R-:W-:Y:S02]  /*0620*/  CS2R R28, SRZ ;  /* 0x00000000001c7805 */ /* 0x002fe4000001ff00 */
[----:B--2---:R-:W-:Y:S02]  /*0630*/  CS2R R30, SRZ ;  /* 0x00000000001e7805 */ /* 0x004fe4000001ff00 */
[----:B---3--:R-:W-:Y:S02]  /*0640*/  CS2R R32, SRZ ;  /* 0x0000000000207805 */ /* 0x008fe4000001ff00 */
[----:B0-----:R-:W-:Y:S02]  /*0650*/  CS2R R34, SRZ ;  /* 0x0000000000227805 */ /* 0x001fe4000001ff00 */
[----:B------:R-:W-:Y:S01]  /*0660*/  CS2R R4, SRZ ;  /* 0x0000000000047805 */ /* 0x000fe2000001ff00 */
[----:B------:R-:W-:Y:S06]  /*0670*/  BAR.SYNC.DEFER_BLOCKING 0x0 ;  /* 0x0000000000007b1d */ /* 0x000fec0000010000 */
.L_x_0:
[----:B------:R-:W-:Y:S01]  /*0680*/  MOV R96, UR4 ;  /* 0x0000000400607c02 */ /* 0x000fe20008000f00 */
[----:B------:R-:W-:Y:S04]  /*0690*/  LDS.64 R102, [R94+UR4+-0x180] ;  /* 0xfffe80045e667984 */ /* 0x000fe80008000a00 */
[----:B------:R-:W0:Y:S04]  /*06a0*/  LDS.64 R112, [R96+UR6+-0x180] ;  /* 0xfffe800660707984 */ /* 0x000e280008000a00 */
[----:B------:R-:W1:Y:S04]  /*06b0*/  LDS.64 R104, [R94+UR4+-0x168] ;  /* 0xfffe98045e687984 */ /* 0x000e680008000a00 */
[----:B------:R-:W2:Y:S01]  /*06c0*/  LDS.64 R106, [R94+UR4+-0x150] ;  /* 0xfffeb0045e6a7984 */ /* 0x000ea20008000a00 */
[----:B------:R-:W-:-:S03]  /*06d0*/  UIADD3 UR4, UPT, UPT, UR4, 0x8, URZ ;  /* 0x0000000804047890 */ /* 0x000fc6000fffe0ff */
[----:B------:R-:W3:Y:S01]  /*06e0*/  LDS.64 R108, [R96+UR6+-0x168] ;  /* 0xfffe9806606c7984 */ /* 0x000ee20008000a00 */
[----:B------:R-:W-:-:S03]  /*06f0*/  UISETP.NE.AND UP0, UPT, UR4, 0x198, UPT ;  /* 0x000001980400788c */ /* 0x000fc6000bf05270 */
[----:B------:R-:W4:Y:S04]  /*0700*/  LDS.64 R110, [R96+UR6+-0x150] ;  /* 0xfffeb006606e7984 */ /* 0x000f280008000a00 */
[----:B------:R-:W5:Y:S04]  /*0710*/  LDS.64 R114, [R96+UR6+-0x138] ;  /* 0xfffec80660727984 */ /* 0x000f680008000a00 */
[----:B------:R-:W5:Y:S04]  /*0720*/  LDS.64 R116, [R96+UR6+-0x108] ;  /* 0xfffef80660747984 */ /* 0x000f680008000a00 */
[----:B------:R-:W5:Y:S01]  /*0730*/  LDS.64 R118, [R96+UR6+-0xd8] ;  /* 0xffff280660767984 */ /* 0x000f620008000a00 */
[C---:B0-----:R-:W-:Y:S01]  /*0740*/  FFMA R6, R112.reuse, R102, R6 ;  /* 0x0000006670067223 */ /* 0x041fe20000000006 */
[----:B-1----:R-:W-:-:S03]  /*0750*/  FFMA R4, R112, R104, R4 ;  /* 0x0000006870047223 */ /* 0x002fc60000000004 */
[C---:B------:R-:W-:Y:S01]  /*0760*/  FFMA R6, R113.reuse, R103, R6 ;  /* 0x0000006771067223 */ /* 0x040fe20000000006 */
[----:B--2---:R-:W-:Y:S01]  /*0770*/  FFMA R2, R112, R106, R2 ;  /* 0x0000006a70027223 */ /* 0x004fe20000000002 */
[----:B------:R-:W-:-:S03]  /*0780*/  FFMA R4, R113, R105, R4 ;  /* 0x0000006971047223 */ /* 0x000fc60000000004 */
[----:B------:R-:W-:Y:S01]  /*0790*/  FFMA R2, R113, R107, R2 ;  /* 0x0000006b71027223 */ /* 0x000fe20000000002 */
[----:B---3--:R-:W-:Y:S01]  /*07a0*/  FFMA R98, R102, R108, R125 ;  /* 0x0000006c66627223 */ /* 0x008fe2000000007d */
[----:B------:R-:W0:Y:S01]  /*07b0*/  LDS.64 R112, [R96+UR6+-0x120] ;  /* 0xfffee00660707984 */ /* 0x000e220008000a00 */
[C---:B------:R-:W-:Y:S01]  /*07c0*/  FFMA R100, R108.reuse, R104, R101 ;  /* 0x000000686c647223 */ /* 0x040fe20000000065 */
[----:B------:R-:W-:Y:S01]  /*07d0*/  FFMA R108, R108, R106, R99 ;  /* 0x0000006a6c6c7223 */ /* 0x000fe20000000063 */
[----:B------:R-:W-:Y:S01]  /*07e0*/  FFMA R125, R103, R109, R98 ;  /* 0x0000006d677d7223 */ /* 0x000fe20000000062 */
[-C--:B----4-:R-:W-:Y:S01]  /*07f0*/  FFMA R98, R102, R110.reuse, R97 ;  /* 0x0000006e66627223 */ /* 0x090fe20000000061 */
[C---:B------:R-:W-:Y:S01]  /*0800*/  FFMA R101, R109.reuse, R105, R100 ;  /* 0x000000696d657223 */ /* 0x040fe20000000064 */
[-C--:B------:R-:W-:Y:S01]  /*0810*/  FFMA R120, R104, R110.reuse, R95 ;  /* 0x0000006e68787223 */ /* 0x080fe2000000005f */
[----:B------:R-:W-:Y:S01]  /*0820*/  FFMA R122, R106, R110, R93 ;  /* 0x0000006e6a7a7223 */ /* 0x000fe2000000005d */
[----:B------:R-:W-:Y:S01]  /*0830*/  FFMA R99, R109, R107, R108 ;  /* 0x0000006b6d637223 */ /* 0x000fe2000000006c */
[-C--:B-----5:R-:W-:Y:S01]  /*0840*/  FFMA R100, R102, R114.reuse, R91 ;  /* 0x0000007266647223 */ /* 0x0a0fe2000000005b */
[-C--:B------:R-:W-:Y:S01]  /*0850*/  FFMA R110, R104, R114.reuse, R89 ;  /* 0x00000072686e7223 */ /* 0x080fe20000000059 */
[----:B------:R-:W-:Y:S01]  /*0860*/  FFMA R114, R106, R114, R87 ;  /* 0x000000726a727223 */ /* 0x000fe20000000057 */
[----:B------:R-:W1:Y:S01]  /*0870*/  LDS.64 R108, [R96+UR6+-0xf0] ;  /* 0xffff1006606c7984 */ /* 0x000e620008000a00 */
[-C--:B------:R-:W-:Y:S01]  /*0880*/  FFMA R97, R103, R111.reuse, R98 ;  /* 0x0000006f67617223 */ /* 0x080fe20000000062 */
[-C--:B------:R-:W-:Y:S01]  /*0890*/  FFMA R95, R105, R111.reuse, R120 ;  /* 0x0000006f695f7223 */ /* 0x080fe20000000078 */
[----:B------:R-:W-:Y:S01]  /*08a0*/  FFMA R93, R107, R111, R122 ;  /* 0x0000006f6b5d7223 */ /* 0x000fe2000000007a */
[-C--:B------:R-:W-:Y:S01]  /*08b0*/  FFMA R91, R103, R115.reuse, R100 ;  /* 0x00000073675b7223 */ /* 0x080fe20000000064 */
[-C--:B------:R-:W-:Y:S01]  /*08c0*/  FFMA R89, R105, R115.reuse, R110 ;  /* 0x0000007369597223 */ /* 0x080fe2000000006e */
[----:B------:R-:W-:Y:S01]  /*08d0*/  FFMA R87, R107, R115, R114 ;  /* 0x000000736b577223 */ /* 0x000fe20000000072 */
[----:B------:R-:W2:Y:S01]  /*08e0*/  LDS.64 R110, [R96+UR6+-0xc0] ;  /* 0xffff4006606e7984 */ /* 0x000ea20008000a00 */
[----:B------:R-:W-:-:S03]  /*08f0*/  FFMA R100, R102, R116, R79 ;  /* 0x0000007466647223 */ /* 0x000fc6000000004f */
[----:B------:R-:W3:Y:S01]  /*0900*/  LDS.64 R114, [R96+UR6+-0xa8] ;  /* 0xffff580660727984 */ /* 0x000ee20008000a00 */
[----:B------:R-:W-:Y:S01]  /*0910*/  FFMA R79, R103, R117, R100 ;  /* 0x00000075674f7223 */ /* 0x000fe20000000064 */
[----:B------:R-:W-:-:S04]  /*0920*/  FFMA R100, R102, R118, R67 ;  /* 0x0000007666647223 */ /* 0x000fc80000000043 */
[C---:B------:R-:W-:Y:S01]  /*0930*/  FFMA R67, R103.reuse, R119, R100 ;  /* 0x0000007767437223 */ /* 0x040fe20000000064 */
[-C--:B0-----:R-:W-:Y:S01]  /*0940*/  FFMA R98, R102, R112.reuse, R85 ;  /* 0x0000007066627223 */ /* 0x081fe20000000055 */
[-C--:B------:R-:W-:Y:S01]  /*0950*/  FFMA R120, R104, R112.reuse, R83 ;  /* 0x0000007068787223 */ /* 0x080fe20000000053 */
[----:B------:R-:W-:Y:S01]  /*0960*/  FFMA R122, R106, R112, R81 ;  /* 0x000000706a7a7223 */ /* 0x000fe20000000051 */
[-C--:B------:R-:W-:Y:S01]  /*0970*/  FFMA R112, R104, R116.reuse, R77 ;  /* 0x0000007468707223 */ /* 0x080fe2000000004d */
[----:B------:R-:W-:Y:S01]  /*0980*/  FFMA R116, R106, R116, R75 ;  /* 0x000000746a747223 */ /* 0x000fe2000000004b */
[-C--:B------:R-:W-:Y:S01]  /*0990*/  FFMA R85, R103, R113.reuse, R98 ;  /* 0x0000007167557223 */ /* 0x080fe20000000062 */
[-C--:B------:R-:W-:Y:S01]  /*09a0*/  FFMA R83, R105, R113.reuse, R120 ;  /* 0x0000007169537223 */ /* 0x080fe20000000078 */
[----:B------:R-:W-:Y:S01]  /*09b0*/  FFMA R81, R107, R113, R122 ;  /* 0x000000716b517223 */ /* 0x000fe2000000007a */
[-C--:B------:R-:W-:Y:S01]  /*09c0*/  FFMA R77, R105, R117.reuse, R112 ;  /* 0x00000075694d7223 */ /* 0x080fe20000000070 */
[----:B------:R-:W-:Y:S01]  /*09d0*/  FFMA R75, R107, R117, R116 ;  /* 0x000000756b4b7223 */ /* 0x000fe20000000074 */
[----:B------:R-:W0:Y:S01]  /*09e0*/  LDS.64 R112, [R96+UR6+-0x90] ;  /* 0xffff700660707984 */ /* 0x000e220008000a00 */
[-C--:B-1----:R-:W-:Y:S01]  /*09f0*/  FFMA R98, R102, R108.reuse, R73 ;  /* 0x0000006c66627223 */ /* 0x082fe20000000049 */
[----:B------:R-:W-:-:S02]  /*0a00*/  FFMA R120, R104, R108, R71 ;  /* 0x0000006c68787223 */ /* 0x000fc40000000047 */
[----:B------:R-:W1:Y:S01]  /*0a10*/  LDS.64 R116, [R96+UR6+-0x78] ;  /* 0xffff880660747984 */ /* 0x000e620008000a00 */
[----:B------:R-:W-:Y:S01]  /*0a20*/  FFMA R122, R106, R108, R69 ;  /* 0x0000006c6a7a7223 */ /* 0x000fe20000000045 */
[-C--:B------:R-:W-:Y:S01]  /*0a30*/  FFMA R108, R104, R118.reuse, R65 ;  /* 0x00000076686c7223 */ /* 0x080fe20000000041 */
[----:B------:R-:W-:Y:S01]  /*0a40*/  FFMA R118, R106, R118, R63 ;  /* 0x000000766a767223 */ /* 0x000fe2000000003f */
[-C--:B------:R-:W-:Y:S01]  /*0a50*/  FFMA R73, R103, R109.reuse, R98 ;  /* 0x0000006d67497223 */ /* 0x080fe20000000062 */
[-C--:B------:R-:W-:Y:S01]  /*0a60*/  FFMA R71, R105, R109.reuse, R120 ;  /* 0x0000006d69477223 */ /* 0x080fe20000000078 */
[----:B------:R-:W-:Y:S01]  /*0a70*/  FFMA R69, R107, R109, R122 ;  /* 0x0000006d6b457223 */ /* 0x000fe2000000007a */
[-C--:B--2---:R-:W-:Y:S01]  /*0a80*/  FFMA R98, R102, R110.reuse, R61 ;  /* 0x0000006e66627223 */ /* 0x084fe2000000003d */
[-C--:B------:R-:W-:Y:S01]  /*0a90*/  FFMA R120, R104, R110.reuse, R59 ;  /* 0x0000006e68787223 */ /* 0x080fe2000000003b */
[----:B------:R-:W-:Y:S01]  /*0aa0*/  FFMA R122, R106, R110, R57 ;  /* 0x0000006e6a7a7223 */ /* 0x000fe20000000039 */
[-C--:B---3--:R-:W-:Y:S01]  /*0ab0*/  FFMA R100, R102, R114.reuse, R55 ;  /* 0x0000007266647223 */ /* 0x088fe20000000037 */
[-C--:B------:R-:W-:Y:S01]  /*0ac0*/  FFMA R65, R105, R119.reuse, R108 ;  /* 0x0000007769417223 */ /* 0x080fe2000000006c */
[----:B------:R-:W-:Y:S01]  /*0ad0*/  FFMA R63, R107, R119, R118 ;  /* 0x000000776b3f7223 */ /* 0x000fe20000000076 */
[-C--:B------:R-:W-:Y:S01]  /*0ae0*/  FFMA R110, R104, R114.reuse, R53 ;  /* 0x00000072686e7223 */ /* 0x080fe20000000035 */
[----:B------:R-:W2:Y:S01]  /*0af0*/  LDS.64 R108, [R96+UR6+-0x60] ;  /* 0xffffa006606c7984 */ /* 0x000ea20008000a00 */
[C---:B------:R-:W-:Y:S01]  /*0b00*/  FFMA R61, R103.reuse, R111, R98 ;  /* 0x0000006f673d7223 */ /* 0x040fe20000000062 */
[----:B------:R-:W-:Y:S01]  /*0b10*/  FFMA R55, R103, R115, R100 ;  /* 0x0000007367377223 */ /* 0x000fe20000000064 */
[-C--:B------:R-:W-:Y:S01]  /*0b20*/  FFMA R59, R105, R111.reuse, R120 ;  /* 0x0000006f693b7223 */ /* 0x080fe20000000078 */
[----:B------:R-:W3:Y:S01]  /*0b30*/  LDS.64 R118, [R96+UR6+-0x48] ;  /* 0xffffb80660767984 */ /* 0x000ee20008000a00 */
[----:B------:R-:W-:Y:S01]  /*0b40*/  FFMA R57, R107, R111, R122 ;  /* 0x0000006f6b397223 */ /* 0x000fe2000000007a */
[-C--:B------:R-:W-:Y:S01]  /*0b50*/  FFMA R53, R105, R115.reuse, R110 ;  /* 0x0000007369357223 */ /* 0x080fe2000000006e */
[----:B------:R-:W-:Y:S01]  /*0b60*/  FFMA R114, R106, R114, R51 ;  /* 0x000000726a727223 */ /* 0x000fe20000000033 */
[----:B------:R-:W4:Y:S03]  /*0b70*/  LDS.64 R110, [R96+UR6+-0x30] ;  /* 0xffffd006606e7984 */ /* 0x000f260008000a00 */
[----:B------:R-:W-:-:S02]  /*0b80*/  FFMA R51, R107, R115, R114 ;  /* 0x000000736b337223 */ /* 0x000fc40000000072 */
[----:B------:R-:W5:Y:S01]  /*0b90*/  LDS.64 R114, [R96+UR6] ;  /* 0x0000000660727984 */ /* 0x000f620008000a00 */
[-C--:B0-----:R-:W-:Y:S01]  /*0ba0*/  FFMA R98, R102, R112.reuse, R49 ;  /* 0x0000007066627223 */ /* 0x081fe20000000031 */
[-C--:B------:R-:W-:Y:S01]  /*0bb0*/  FFMA R100, R104, R112.reuse, R47 ;  /* 0x0000007068647223 */ /* 0x080fe2000000002f */
[----:B------:R-:W-:Y:S02]  /*0bc0*/  FFMA R112, R106, R112, R45 ;  /* 0x000000706a707223 */ /* 0x000fe4000000002d */
[-C--:B------:R-:W-:Y:S01]  /*0bd0*/  FFMA R49, R103, R113.reuse, R98 ;  /* 0x0000007167317223 */ /* 0x080fe20000000062 */
[-C--:B------:R-:W-:Y:S01]  /*0be0*/  FFMA R47, R105, R113.reuse, R100 ;  /* 0x00000071692f7223 */ /* 0x080fe20000000064 */
[-C--:B-1----:R-:W-:Y:S01]  /*0bf0*/  FFMA R98, R102, R116.reuse, R43 ;  /* 0x0000007466627223 */ /* 0x082fe2000000002b */
[-C--:B------:R-:W-:Y:S01]  /*0c00*/  FFMA R100, R104, R116.reuse, R41 ;  /* 0x0000007468647223 */ /* 0x080fe20000000029 */
[----:B------:R-:W-:Y:S01]  /*0c10*/  FFMA R45, R107, R113, R112 ;  /* 0x000000716b2d7223 */ /* 0x000fe20000000070 */
[----:B------:R-:W-:Y:S01]  /*0c20*/  FFMA R116, R106, R116, R39 ;  /* 0x000000746a747223 */ /* 0x000fe20000000027 */
[----:B------:R-:W0:Y:S01]  /*0c30*/  LDS.64 R112, [R96+UR6+-0x18] ;  /* 0xffffe80660707984 */ /* 0x000e220008000a00 */
[-C--:B------:R-:W-:Y:S01]  /*0c40*/  FFMA R43, R103, R117.reuse, R98 ;  /* 0x00000075672b7223 */ /* 0x080fe20000000062 */
[-C--:B------:R-:W-:Y:S01]  /*0c50*/  FFMA R41, R105, R117.reuse, R100 ;  /* 0x0000007569297223 */ /* 0x080fe20000000064 */
[----:B------:R-:W-:-:S02]  /*0c60*/  FFMA R39, R107, R117, R116 ;  /* 0x000000756b277223 */ /* 0x000fc40000000074 */
[----:B------:R-:W1:Y:S01]  /*0c70*/  LDS.64 R116, [R96+UR6+0x18] ;  /* 0x0000180660747984 */ /* 0x000e620008000a00 */
[-C--:B--2---:R-:W-:Y:S01]  /*0c80*/  FFMA R98, R102, R108.reuse, R37 ;  /* 0x0000006c66627223 */ /* 0x084fe20000000025 */
[-C--:B------:R-:W-:Y:S01]  /*0c90*/  FFMA R120, R104, R108.reuse, R35 ;  /* 0x0000006c68787223 */ /* 0x080fe20000000023 */
[----:B------:R-:W-:Y:S01]  /*0ca0*/  FFMA R122, R106, R108, R33 ;  /* 0x0000006c6a7a7223 */ /* 0x000fe20000000021 */
[C---:B---3--:R-:W-:Y:S01]  /*0cb0*/  FFMA R100, R102.reuse, R118, R31 ;  /* 0x0000007666647223 */ /* 0x048fe2000000001f */
[-C--:B------:R-:W-:Y:S01]  /*0cc0*/  FFMA R37, R103, R109.reuse, R98 ;  /* 0x0000006d67257223 */ /* 0x080fe20000000062 */
[-C--:B------:R-:W-:Y:S01]  /*0cd0*/  FFMA R35, R105, R109.reuse, R120 ;  /* 0x0000006d69237223 */ /* 0x080fe20000000078 */
[----:B------:R-:W-:Y:S01]  /*0ce0*/  FFMA R33, R107, R109, R122 ;  /* 0x0000006d6b217223 */ /* 0x000fe2000000007a */
[C---:B------:R-:W-:Y:S01]  /*0cf0*/  FFMA R31, R103.reuse, R119, R100 ;  /* 0x00000077671f7223 */ /* 0x040fe20000000064 */
[-C--:B----4-:R-:W-:Y:S01]  /*0d00*/  FFMA R98, R102, R110.reuse, R25 ;  /* 0x0000006e66627223 */ /* 0x090fe20000000019 */
[C---:B------:R-:W-:Y:S01]  /*0d10*/  FFMA R100, R104.reuse, R110, R23 ;  /* 0x0000006e68647223 */ /* 0x040fe20000000017 */
[-C--:B------:R-:W-:Y:S01]  /*0d20*/  FFMA R108, R104, R118.reuse, R29 ;  /* 0x00000076686c7223 */ /* 0x080fe2000000001d */
[----:B------:R-:W-:Y:S01]  /*0d30*/  FFMA R118, R106, R118, R27 ;  /* 0x000000766a767223 */ /* 0x000fe2000000001b */
[-C--:B------:R-:W-:Y:S01]  /*0d40*/  FFMA R25, R103, R111.reuse, R98 ;  /* 0x0000006f67197223 */ /* 0x080fe20000000062 */
[C---:B------:R-:W-:Y:S01]  /*0d50*/  FFMA R23, R105.reuse, R111, R100 ;  /* 0x0000006f69177223 */ /* 0x040fe20000000064 */
[-C--:B-----5:R-:W-:Y:S01]  /*0d60*/  FFMA R120, R102, R114.reuse, R13 ;  /* 0x0000007266787223 */ /* 0x0a0fe2000000000d */
[----:B------:R-:W-:Y:S01]  /*0d70*/  FFMA R122, R104, R114, R11 ;  /* 0x00000072687a7223 */ /* 0x000fe2000000000b */
[C---:B------:R-:W-:Y:S01]  /*0d80*/  FFMA R110, R106.reuse, R110, R21 ;  /* 0x0000006e6a6e7223 */ /* 0x040fe20000000015 */
[----:B------:R-:W-:Y:S01]  /*0d90*/  FFMA R114, R106, R114, R9 ;  /* 0x000000726a727223 */ /* 0x000fe20000000009 */
[-C--:B------:R-:W-:Y:S01]  /*0da0*/  FFMA R29, R105, R119.reuse, R108 ;  /* 0x00000077691d7223 */ /* 0x080fe2000000006c */
[C---:B------:R-:W-:Y:S01]  /*0db0*/  FFMA R27, R107.reuse, R119, R118 ;  /* 0x000000776b1b7223 */ /* 0x040fe20000000076 */
[----:B------:R-:W-:Y:S01]  /*0dc0*/  FFMA R21, R107, R111, R110 ;  /* 0x0000006f6b157223 */ /* 0x000fe2000000006e */
[-C--:B------:R-:W-:Y:S01]  /*0dd0*/  FFMA R13, R103, R115.reuse, R120 ;  /* 0x00000073670d7223 */ /* 0x080fe20000000078 */
[-C--:B------:R-:W-:Y:S01]  /*0de0*/  FFMA R11, R105, R115.reuse, R122 ;  /* 0x00000073690b7223 */ /* 0x080fe2000000007a */
[----:B------:R-:W-:Y:S01]  /*0df0*/  FFMA R9, R107, R115, R114 ;  /* 0x000000736b097223 */ /* 0x000fe20000000072 */
[----:B------:R-:W2:Y:S04]  /*0e00*/  LDS.64 R108, [R96+UR6+0x30] ;  /* 0x00003006606c7984 */ /* 0x000ea80008000a00 */
[----:B------:R-:W3:Y:S01]  /*0e10*/  LDS.64 R110, [R96+UR6+0x48] ;  /* 0x00004806606e7984 */ /* 0x000ee20008000a00 */
[-C--:B0-----:R-:W-:Y:S01]  /*0e20*/  FFMA R98, R102, R112.reuse, R19 ;  /* 0x0000007066627223 */ /* 0x081fe20000000013 */
[-C--:B------:R-:W-:Y:S01]  /*0e30*/  FFMA R100, R104, R112.reuse, R17 ;  /* 0x0000007068647223 */ /* 0x080fe20000000011 */
[----:B------:R-:W-:Y:S01]  /*0e40*/  FFMA R112, R106, R112, R15 ;  /* 0x000000706a707223 */ /* 0x000fe2000000000f */
[----:B------:R-:W0:Y:S01]  /*0e50*/  LDS.64 R118, [R96+UR6+0x60] ;  /* 0x0000600660767984 */ /* 0x000e220008000a00 */
[-C--:B------:R-:W-:Y:S01]  /*0e60*/  FFMA R19, R103, R113.reuse, R98 ;  /* 0x0000007167137223 */ /* 0x080fe20000000062 */
[-C--:B------:R-:W-:Y:S01]  /*0e70*/  FFMA R17, R105, R113.reuse, R100 ;  /* 0x0000007169117223 */ /* 0x080fe20000000064 */
[-C--:B-1----:R-:W-:Y:S01]  /*0e80*/  FFMA R98, R102, R116.reuse, R7 ;  /* 0x0000007466627223 */ /* 0x082fe20000000007 */
[-C--:B------:R-:W-:Y:S01]  /*0e90*/  FFMA R100, R104, R116.reuse, R5 ;  /* 0x0000007468647223 */ /* 0x080fe20000000005 */
[----:B------:R-:W-:Y:S01]  /*0ea0*/  FFMA R8, R106, R116, R8 ;  /* 0x000000746a087223 */ /* 0x000fe20000000008 */
[----:B------:R-:W-:Y:S01]  /*0eb0*/  FFMA R15, R107, R113, R112 ;  /* 0x000000716b0f7223 */ /* 0x000fe20000000070 */
[-C--:B------:R-:W-:Y:S01]  /*0ec0*/  FFMA R7, R103, R117.reuse, R98 ;  /* 0x0000007567077223 */ /* 0x080fe20000000062 */
[-C--:B------:R-:W-:Y:S01]  /*0ed0*/  FFMA R5, R105, R117.reuse, R100 ;  /* 0x0000007569057223 */ /* 0x080fe20000000064 */
[----:B------:R-:W-:Y:S01]  /*0ee0*/  FFMA R8, R107, R117, R8 ;  /* 0x000000756b087223 */ /* 0x000fe20000000008 */
[----:B------:R-:W1:Y:S04]  /*0ef0*/  LDS.64 R112, [R96+UR6+0x78] ;  /* 0x0000780660707984 */ /* 0x000e680008000a00 */
[----:B------:R-:W4:Y:S04]  /*0f00*/  LDS.64 R114, [R96+UR6+0x90] ;  /* 0x0000900660727984 */ /* 0x000f280008000a00 */
[----:B------:R-:W5:Y:S04]  /*0f10*/  LDS.64 R116, [R96+UR6+0xa8] ;  /* 0x0000a80660747984 */ /* 0x000f680008000a00 */
[----:B------:R-:W5:Y:S04]  /*0f20*/  LDS.64 R120, [R96+UR6+0x150] ;  /* 0x0001500660787984 */ /* 0x000f680008000a00 */
[----:B------:R-:W5:Y:S01]  /*0f30*/  LDS.64 R122, [R96+UR6+0x168] ;  /* 0x00016806607a7984 */ /* 0x000f620008000a00 */
[-C--:B--2---:R-:W-:Y:S01]  /*0f40*/  FFMA R10, R102, R108.reuse, R10 ;  /* 0x0000006c660a7223 */ /* 0x084fe2000000000a */
[-C--:B------:R-:W-:Y:S01]  /*0f50*/  FFMA R12, R104, R108.reuse, R12 ;  /* 0x0000006c680c7223 */ /* 0x080fe2000000000c */
[----:B------:R-:W-:Y:S01]  /*0f60*/  FFMA R14, R106, R108, R14 ;  /* 0x0000006c6a0e7223 */ /* 0x000fe2000000000e */
[-C--:B---3--:R-:W-:Y:S01]  /*0f70*/  FFMA R16, R102, R110.reuse, R16 ;  /* 0x0000006e66107223 */ /* 0x088fe20000000010 */
[-C--:B------:R-:W-:Y:S01]  /*0f80*/  FFMA R18, R104, R110.reuse, R18 ;  /* 0x0000006e68127223 */ /* 0x080fe20000000012 */
[----:B------:R-:W-:Y:S01]  /*0f90*/  FFMA R20, R106, R110, R20 ;  /* 0x0000006e6a147223 */ /* 0x000fe20000000014 */
[-C--:B------:R-:W-:Y:S01]  /*0fa0*/  FFMA R10, R103, R109.reuse, R10 ;  /* 0x0000006d670a7223 */ /* 0x080fe2000000000a */
[-C--:B------:R-:W-:Y:S01]  /*0fb0*/  FFMA R12, R105, R109.reuse, R12 ;  /* 0x0000006d690c7223 */ /* 0x080fe2000000000c */
[----:B------:R-:W-:Y:S01]  /*0fc0*/  FFMA R14, R107, R109, R14 ;  /* 0x0000006d6b0e7223 */ /* 0x000fe2000000000e */
[-C--:B0-----:R-:W-:Y:S01]  /*0fd0*/  FFMA R22, R102, R118.reuse, R22 ;  /* 0x0000007666167223 */ /* 0x081fe20000000016 */
[-C--:B------:R-:W-:Y:S01]  /*0fe0*/  FFMA R24, R104, R118.reuse, R24 ;  /* 0x0000007668187223 */ /* 0x080fe20000000018 */
[----:B------:R-:W-:Y:S01]  /*0ff0*/  FFMA R26, R106, R118, R26 ;  /* 0x000000766a1a7223 */ /* 0x000fe2000000001a */
[-C--:B------:R-:W-:Y:S01]  /*1000*/  FFMA R16, R103, R111.reuse, R16 ;  /* 0x0000006f67107223 */ /* 0x080fe20000000010 */
[-C--:B------:R-:W-:Y:S01]  /*1010*/  FFMA R18, R105, R111.reuse, R18 ;  /* 0x0000006f69127223 */ /* 0x080fe20000000012 */
[----:B------:R-:W-:Y:S01]  /*1020*/  FFMA R20, R107, R111, R20 ;  /* 0x0000006f6b147223 */ /* 0x000fe20000000014 */
[-C--:B------:R-:W-:Y:S01]  /*1030*/  FFMA R22, R103, R119.reuse, R22 ;  /* 0x0000007767167223 */ /* 0x080fe20000000016 */
[-C--:B------:R-:W-:Y:S01]  /*1040*/  FFMA R24, R105, R119.reuse, R24 ;  /* 0x0000007769187223 */ /* 0x080fe20000000018 */
[----:B------:R-:W-:Y:S01]  /*1050*/  FFMA R26, R107, R119, R26 ;  /* 0x000000776b1a7223 */ /* 0x000fe2000000001a */
[----:B------:R-:W0:Y:S01]  /*1060*/  LDS.64 R108, [R96+UR6+0xc0] ;  /* 0x0000c006606c7984 */ /* 0x000e220008000a00 */
[-C--:B-1----:R-:W-:Y:S01]  /*1070*/  FFMA R28, R102, R112.reuse, R28 ;  /* 0x00000070661c7223 */ /* 0x082fe2000000001c */
[-C--:B------:R-:W-:Y:S01]  /*1080*/  FFMA R30, R104, R112.reuse, R30 ;  /* 0x00000070681e7223 */ /* 0x080fe2000000001e */
[----:B------:R-:W-:Y:S01]  /*1090*/  FFMA R32, R106, R112, R32 ;  /* 0x000000706a207223 */ /* 0x000fe20000000020 */
[----:B------:R-:W1:Y:S01]  /*10a0*/  LDS.64 R110, [R96+UR6+0xd8] ;  /* 0x0000d806606e7984 */ /* 0x000e620008000a00 */
[-C--:B----4-:R-:W-:Y:S01]  /*10b0*/  FFMA R34, R102, R114.reuse, R34 ;  /* 0x0000007266227223 */ /* 0x090fe20000000022 */
[-C--:B------:R-:W-:Y:S01]  /*10c0*/  FFMA R36, R104, R114.reuse, R36 ;  /* 0x0000007268247223 */ /* 0x080fe20000000024 */
[----:B------:R-:W-:Y:S01]  /*10d0*/  FFMA R38, R106, R114, R38 ;  /* 0x000000726a267223 */ /* 0x000fe20000000026 */
[-C--:B------:R-:W-:Y:S01]  /*10e0*/  FFMA R28, R103, R113.reuse, R28 ;  /* 0x00000071671c7223 */ /* 0x080fe2000000001c */
[-C--:B-----5:R-:W-:Y:S01]  /*10f0*/  FFMA R40, R102, R116.reuse, R40 ;  /* 0x0000007466287223 */ /* 0x0a0fe20000000028 */
        /* <DEDUP_REMOVED lines=10> */
[----:B------:R-:W2:Y:S01]  /*11a0*/  LDS.64 R112, [R96+UR6+0xf0] ;  /* 0x0000f00660707984 */ /* 0x000ea20008000a00 */
[-C--:B------:R-:W-:Y:S01]  /*11b0*/  FFMA R82, R102, R120.reuse, R82 ;  /* 0x0000007866527223 */ /* 0x080fe20000000052 */
[-C--:B------:R-:W-:Y:S01]  /*11c0*/  FFMA R84, R104, R120.reuse, R84 ;  /* 0x0000007868547223 */ /* 0x080fe20000000054 */
[----:B------:R-:W-:Y:S01]  /*11d0*/  FFMA R86, R106, R120, R86 ;  /* 0x000000786a567223 */ /* 0x000fe20000000056 */
[----:B------:R-:W3:Y:S01]  /*11e0*/  LDS.64 R114, [R96+UR6+0x108] ;  /* 0x0001080660727984 */ /* 0x000ee20008000a00 */
[-C--:B------:R-:W-:Y:S01]  /*11f0*/  FFMA R88, R102, R122.reuse, R88 ;  /* 0x0000007a66587223 */ /* 0x080fe20000000058 */
[-C--:B------:R-:W-:Y:S01]  /*1200*/  FFMA R90, R104, R122.reuse, R90 ;  /* 0x0000007a685a7223 */ /* 0x080fe2000000005a */
[----:B------:R-:W-:Y:S01]  /*1210*/  FFMA R92, R106, R122, R92 ;  /* 0x0000007a6a5c7223 */ /* 0x000fe2000000005c */
[----:B------:R-:W4:Y:S01]  /*1220*/  LDS.64 R116, [R96+UR6+0x120] ;  /* 0x0001200660747984 */ /* 0x000f220008000a00 */
[-C--:B------:R-:W-:Y:S01]  /*1230*/  FFMA R82, R103, R121.reuse, R82 ;  /* 0x0000007967527223 */ /* 0x080fe20000000052 */
[-C--:B------:R-:W-:Y:S01]  /*1240*/  FFMA R84, R105, R121.reuse, R84 ;  /* 0x0000007969547223 */ /* 0x080fe20000000054 */
[----:B------:R-:W-:Y:S01]  /*1250*/  FFMA R86, R107, R121, R86 ;  /* 0x000000796b567223 */ /* 0x000fe20000000056 */
[----:B------:R-:W5:Y:S01]  /*1260*/  LDS.64 R118, [R96+UR6+0x138] ;  /* 0x0001380660767984 */ /* 0x000f620008000a00 */
[-C--:B------:R-:W-:Y:S01]  /*1270*/  FFMA R88, R103, R123.reuse, R88 ;  /* 0x0000007b67587223 */ /* 0x080fe20000000058 */
[-C--:B------:R-:W-:Y:S01]  /*1280*/  FFMA R90, R105, R123.reuse, R90 ;  /* 0x0000007b695a7223 */ /* 0x080fe2000000005a */
[----:B------:R-:W-:Y:S01]  /*1290*/  FFMA R92, R107, R123, R92 ;  /* 0x0000007b6b5c7223 */ /* 0x000fe2000000005c */
[-C--:B0-----:R-:W-:Y:S01]  /*12a0*/  FFMA R46, R102, R108.reuse, R46 ;  /* 0x0000006c662e7223 */ /* 0x081fe2000000002e */
[-C--:B------:R-:W-:Y:S01]  /*12b0*/  FFMA R48, R104, R108.reuse, R48 ;  /* 0x0000006c68307223 */ /* 0x080fe20000000030 */
[----:B------:R-:W-:Y:S01]  /*12c0*/  FFMA R50, R106, R108, R50 ;  /* 0x0000006c6a327223 */ /* 0x000fe20000000032 */
[-C--:B-1----:R-:W-:Y:S01]  /*12d0*/  FFMA R52, R102, R110.reuse, R52 ;  /* 0x0000006e66347223 */ /* 0x082fe20000000034 */
        /* <DEDUP_REMOVED lines=15> */
[-C--:B----4-:R-:W-:Y:S01]  /*13d0*/  FFMA R70, R102, R116.reuse, R70 ;  /* 0x0000007466467223 */ /* 0x090fe20000000046 */
[-C--:B------:R-:W-:Y:S01]  /*13e0*/  FFMA R72, R104, R116.reuse, R72 ;  /* 0x0000007468487223 */ /* 0x080fe20000000048 */
[----:B------:R-:W-:Y:S01]  /*13f0*/  FFMA R74, R106, R116, R74 ;  /* 0x000000746a4a7223 */ /* 0x000fe2000000004a */
[-C--:B------:R-:W-:Y:S01]  /*1400*/  FFMA R60, R105, R113.reuse, R60 ;  /* 0x00000071693c7223 */ /* 0x080fe2000000003c */
[-C--:B-----5:R-:W-:Y:S01]  /*1410*/  FFMA R76, R102, R118.reuse, R76 ;  /* 0x00000076664c7223 */ /* 0x0a0fe2000000004c */
[-C--:B------:R-:W-:Y:S01]  /*1420*/  FFMA R78, R104, R118.reuse, R78 ;  /* 0x00000076684e7223 */ /* 0x080fe2000000004e */
[----:B------:R-:W-:Y:S01]  /*1430*/  FFMA R80, R106, R118, R80 ;  /* 0x000000766a507223 */ /* 0x000fe20000000050 */
[----:B------:R-:W-:Y:S01]  /*1440*/  FFMA R62, R107, R113, R62 ;  /* 0x000000716b3e7223 */ /* 0x000fe2000000003e */
[-C--:B------:R-:W-:Y:S01]  /*1450*/  FFMA R64, R103, R115.reuse, R64 ;  /* 0x0000007367407223 */ /* 0x080fe20000000040 */
        /* <DEDUP_REMOVED lines=8> */
[----:B------:R-:W-:Y:S06]  /*14e0*/  BRA.U UP0, `(.L_x_0) ;  /* 0xfffffff100647547 */ /* 0x000fec000b83ffff */
[----:B------:R-:W0:Y:S01]  /*14f0*/  LDC.64 R102, c[0x0][0x390] ;  /* 0x0000e400ff667b82 */ /* 0x000e220000000a00 */
[----:B------:R-:W-:-:S05]  /*1500*/  IMAD R3, R3, 0x4c0, R0 ;  /* 0x000004c003037824 */ /* 0x000fca00078e0200 */
[----:B------:R-:W-:-:S05]  /*1510*/  LEA R3, R3, R3, 0x1 ;  /* 0x0000000303037211 */ /* 0x000fca00078e08ff */
[----:B0-----:R-:W-:-:S05]  /*1520*/  IMAD.WIDE.U32 R102, R3, 0x4, R102 ;  /* 0x0000000403667825 */ /* 0x001fca00078e0066 */
[----:B------:R-:W-:Y:S04]  /*1530*/  STG.E desc[UR8][R102.64], R6 ;  /* 0x0000000666007986 */ /* 0x000fe8000c101908 */
        /* <DEDUP_REMOVED lines=94> */
[----:B------:R-:W-:Y:S01]  /*1b20*/  STG.E desc[UR8][R102.64+0x3740], R92 ;  /* 0x0037405c66007986 */ /* 0x000fe2000c101908 */
[----:B------:R-:W-:Y:S05]  /*1b30*/  EXIT ;  /* 0x000000000000794d */ /* 0x000fea0003800000 */
.L_x_1:
[----:B------:R-:W-:-:S00]  /*1b40*/  BRA `(.L_x_1) ;  /* 0xfffffffc00fc7947 */ /* 0x000fc0000383ffff */
[----:B------:R-:W-:-:S00]  /*1b50*/  NOP ;  /* 0x0000000000007918 */ /* 0x000fc00000000000 */
        /* <DEDUP_REMOVED lines=10> */
.L_x_2:


//--------------------- .nv.shared.pointwise_112_112_6_114 --------------------------
	.section	.nv.shared.pointwise_112_112_6_114,"aw",@nobits
	.sectionflags	@""
	.align	4
.nv.shared.pointwise_112_112_6_114:
	.zero		4528


//--------------------- .nv.shared.reserved.0     --------------------------
	.section	.nv.shared.reserved.0,"aw",@nobits
	.weak		__nv_reservedSMEM_offset_0_alias
	.size		__nv_reservedSMEM_offset_0_alias, 0, 64
	.other		__nv_reservedSMEM_offset_0_alias,@"STO_CUDA_RESERVED_SHARED STV_DEFAULT"
__nv_reservedSMEM_offset_0_alias:
	.zero		0
	.zero		64


//--------------------- .nv.constant0.pointwise_112_112_6_114 --------------------------
	.section	.nv.constant0.pointwise_112_112_6_114,"a",@progbits
	.sectionflags	@""
	.align	4
.nv.constant0.pointwise_112_112_6_114:
	.zero		920


//--------------------- SYMBOLS --------------------------

	.type		.nv.reservedSmem.offset0,@object
	.size		.nv.reservedSmem.offset0,0x4
	.type		.nv.reservedSmem.cap,@object
	.size		.nv.reservedSmem.cap,0x4
